	.headerflags	@"EF_CUDA_TEXMODE_UNIFIED EF_CUDA_64BIT_ADDRESS EF_CUDA_ACCELERATORS EF_CUDA_SM90 EF_CUDA_VIRTUAL_SM(EF_CUDA_SM90)"
	.elftype	@"ET_EXEC"


//--------------------- .nv.info                  --------------------------
	.section	.nv.info,"",@"SHT_CUDA_INFO"
	.align	4


	//----- nvinfo : EIATTR_REGCOUNT
	.align		4
        /*0000*/ 	.byte	0x04, 0x2f
        /*0002*/ 	.short	(.L_3 - .L_2)
	.align		4
.L_2:
        /*0004*/ 	.word	index@(triton_poi_fused__native_batch_norm_legit_no_training_convolution_relu_16)
        /*0008*/ 	.word	0x00000017


	//----- nvinfo : EIATTR_MIN_STACK_SIZE
	.align		4
.L_3:
        /*000c*/ 	.byte	0x04, 0x12
        /*000e*/ 	.short	(.L_5 - .L_4)
	.align		4
.L_4:
        /*0010*/ 	.word	index@(triton_poi_fused__native_batch_norm_legit_no_training_convolution_relu_16)
        /*0014*/ 	.word	0x00000000


	//----- nvinfo : EIATTR_FRAME_SIZE
	.align		4
.L_5:
        /*0018*/ 	.byte	0x04, 0x11
        /*001a*/ 	.short	(.L_7 - .L_6)
	.align		4
.L_6:
        /*001c*/ 	.word	index@(triton_poi_fused__native_batch_norm_legit_no_training_convolution_relu_16)
        /*0020*/ 	.word	0x00000000


	//----- nvinfo : EIATTR_MIN_STACK_SIZE
	.align		4
.L_7:
        /*0024*/ 	.byte	0x04, 0x12
        /*0026*/ 	.short	(.L_9 - .L_8)
	.align		4
.L_8:
        /*0028*/ 	.word	index@(triton_poi_fused__native_batch_norm_legit_no_training_convolution_relu_16)
        /*002c*/ 	.word	0x00000000
.L_9:


//--------------------- .nv.info.triton_poi_fused__native_batch_norm_legit_no_training_convolution_relu_16 --------------------------
	.section	.nv.info.triton_poi_fused__native_batch_norm_legit_no_training_convolution_relu_16,"",@"SHT_CUDA_INFO"
	.sectionflags	@""
	.align	4


	//----- nvinfo : EIATTR_CUDA_API_VERSION
	.align		4
        /*0000*/ 	.byte	0x04, 0x37
        /*0002*/ 	.short	(.L_11 - .L_10)
.L_10:
        /*0004*/ 	.word	0x0000007c


	//----- nvinfo : EIATTR_KPARAM_INFO
	.align		4
.L_11:
        /*0008*/ 	.byte	0x04, 0x17
        /*000a*/ 	.short	(.L_13 - .L_12)
.L_12:
        /*000c*/ 	.word	0x00000000
        /*0010*/ 	.short	0x0007
        /*0012*/ 	.short	0x0038
        /*0014*/ 	.byte	0x00, 0xf0, 0x11, 0x00


	//----- nvinfo : EIATTR_KPARAM_INFO
	.align		4
.L_13:
        /*0018*/ 	.byte	0x04, 0x17
        /*001a*/ 	.short	(.L_15 - .L_14)
.L_14:
        /*001c*/ 	.word	0x00000000
        /*0020*/ 	.short	0x0006
        /*0022*/ 	.short	0x0030
        /*0024*/ 	.byte	0x00, 0xf4, 0x21, 0x00


	//----- nvinfo : EIATTR_KPARAM_INFO
	.align		4
.L_15:
        /*0028*/ 	.byte	0x04, 0x17
        /*002a*/ 	.short	(.L_17 - .L_16)
.L_16:
        /*002c*/ 	.word	0x00000000
        /*0030*/ 	.short	0x0005
        /*0032*/ 	.short	0x0028
        /*0034*/ 	.byte	0x00, 0xf4, 0x21, 0x00


	//----- nvinfo : EIATTR_KPARAM_INFO
	.align		4
.L_17:
        /*0038*/ 	.byte	0x04, 0x17
        /*003a*/ 	.short	(.L_19 - .L_18)
.L_18:
        /*003c*/ 	.word	0x00000000
        /*0040*/ 	.short	0x0004
        /*0042*/ 	.short	0x0020
        /*0044*/ 	.byte	0x00, 0xf4, 0x21, 0x00


	//----- nvinfo : EIATTR_KPARAM_INFO
	.align		4
.L_19:
        /*0048*/ 	.byte	0x04, 0x17
        /*004a*/ 	.short	(.L_21 - .L_20)
.L_20:
        /*004c*/ 	.word	0x00000000
        /*0050*/ 	.short	0x0003
        /*0052*/ 	.short	0x0018
        /*0054*/ 	.byte	0x00, 0xf4, 0x21, 0x00


	//----- nvinfo : EIATTR_KPARAM_INFO
	.align		4
.L_21:
        /*0058*/ 	.byte	0x04, 0x17
        /*005a*/ 	.short	(.L_23 - .L_22)
.L_22:
        /*005c*/ 	.word	0x00000000
        /*0060*/ 	.short	0x0002
        /*0062*/ 	.short	0x0010
        /*0064*/ 	.byte	0x00, 0xf4, 0x21, 0x00


	//----- nvinfo : EIATTR_KPARAM_INFO
	.align		4
.L_23:
        /*0068*/ 	.byte	0x04, 0x17
        /*006a*/ 	.short	(.L_25 - .L_24)
.L_24:
        /*006c*/ 	.word	0x00000000
        /*0070*/ 	.short	0x0001
        /*0072*/ 	.short	0x0008
        /*0074*/ 	.byte	0x00, 0xf4, 0x21, 0x00


	//----- nvinfo : EIATTR_KPARAM_INFO
	.align		4
.L_25:
        /*0078*/ 	.byte	0x04, 0x17
        /*007a*/ 	.short	(.L_27 - .L_26)
.L_26:
        /*007c*/ 	.word	0x00000000
        /*0080*/ 	.short	0x0000
        /*0082*/ 	.short	0x0000
        /*0084*/ 	.byte	0x00, 0xf4, 0x21, 0x00


	//----- nvinfo : EIATTR_SPARSE_MMA_MASK
	.align		4
.L_27:
        /*0088*/ 	.byte	0x03, 0x50
        /*008a*/ 	.short	0x0000


	//----- nvinfo : EIATTR_MAXREG_COUNT
	.align		4
        /*008c*/ 	.byte	0x03, 0x1b
        /*008e*/ 	.short	0x00ff


	//----- nvinfo : EIATTR_EXIT_INSTR_OFFSETS
	.align		4
        /*0090*/ 	.byte	0x04, 0x1c
        /*0092*/ 	.short	(.L_29 - .L_28)


	//   ....[0]....
.L_28:
        /*0094*/ 	.word	0x00000350


	//   ....[1]....
        /*0098*/ 	.word	0x00000370


	//----- nvinfo : EIATTR_REQNTID
	.align		4
.L_29:
        /*009c*/ 	.byte	0x04, 0x10
        /*009e*/ 	.short	(.L_31 - .L_30)
.L_30:
        /*00a0*/ 	.word	0x00000080
        /*00a4*/ 	.word	0x00000001
        /*00a8*/ 	.word	0x00000001


	//----- nvinfo : EIATTR_CBANK_PARAM_SIZE
	.align		4
.L_31:
        /*00ac*/ 	.byte	0x03, 0x19
        /*00ae*/ 	.short	0x003c


	//----- nvinfo : EIATTR_PARAM_CBANK
	.align		4
        /*00b0*/ 	.byte	0x04, 0x0a
        /*00b2*/ 	.short	(.L_33 - .L_32)
	.align		4
.L_32:
        /*00b4*/ 	.word	index@(.nv.constant0.triton_poi_fused__native_batch_norm_legit_no_training_convolution_relu_16)
        /*00b8*/ 	.short	0x0210
        /*00ba*/ 	.short	0x003c


	//----- nvinfo : EIATTR_SW_WAR
	.align		4
.L_33:
        /*00bc*/ 	.byte	0x04, 0x36
        /*00be*/ 	.short	(.L_35 - .L_34)
.L_34:
        /*00c0*/ 	.word	0x00000008
.L_35:


//--------------------- .nv.callgraph             --------------------------
	.section	.nv.callgraph,"",@"SHT_CUDA_CALLGRAPH"
	.align	4
	.sectionentsize	8
	.align		4
        /*0000*/ 	.word	0x00000000
	.align		4
        /*0004*/ 	.word	0xffffffff
	.align		4
        /*0008*/ 	.word	0x00000000
	.align		4
        /*000c*/ 	.word	0xfffffffe
	.align		4
        /*0010*/ 	.word	0x00000000
	.align		4
        /*0014*/ 	.word	0xfffffffd
	.align		4
        /*0018*/ 	.word	0x00000000
	.align		4
        /*001c*/ 	.word	0xfffffffc


//--------------------- .nv.constant4             --------------------------
	.section	.nv.constant4,"a",@progbits
	.align	8
	.align		8
.nv.constant4:
        /*0000*/ 	.dword	_$_str
	.align		8
        /*0008*/ 	.dword	_$_str_$_2


//--------------------- .text.triton_poi_fused__native_batch_norm_legit_no_training_convolution_relu_16 --------------------------
	.section	.text.triton_poi_fused__native_batch_norm_legit_no_training_convolution_relu_16,"ax",@progbits
	.align	128
        .global         triton_poi_fused__native_batch_norm_legit_no_training_convolution_relu_16
        .type           triton_poi_fused__native_batch_norm_legit_no_training_convolution_relu_16,@function
        .size           triton_poi_fused__native_batch_norm_legit_no_training_convolution_relu_16,(.L_x_1 - triton_poi_fused__native_batch_norm_legit_no_training_convolution_relu_16)
        .other          triton_poi_fused__native_batch_norm_legit_no_training_convolution_relu_16,@"STO_CUDA_ENTRY STV_DEFAULT"
triton_poi_fused__native_batch_norm_legit_no_training_convolution_relu_16:
.text.triton_poi_fused__native_batch_norm_legit_no_training_convolution_relu_16:
[----:B------:R-:W0:Y:S01]  /*0000*/  LDC R1, c[0x0][0x28] ;  /* 0x00000a00ff017b82 */ /* 0x000e220000000800 */
[----:B------:R-:W1:Y:S07]  /*0010*/  S2R R0, SR_TID.X ;  /* 0x0000000000007919 */ /* 0x000e6e0000002100 */
[----:B------:R-:W2:Y:S01]  /*0020*/  LDC.64 R12, c[0x0][0x228] ;  /* 0x00008a00ff0c7b82 */ /* 0x000ea20000000a00 */
[----:B------:R-:W-:Y:S01]  /*0030*/  CS2R R4, SRZ ;  /* 0x0000000000047805 */ /* 0x000fe2000001ff00 */
[----:B------:R-:W-:Y:S01]  /*0040*/  ULDC.64 UR4, c[0x0][0x208] ;  /* 0x0000820000047ab9 */ /* 0x000fe20000000a00 */
[----:B------:R-:W3:Y:S05]  /*0050*/  S2R R3, SR_CTAID.X ;  /* 0x0000000000037919 */ /* 0x000eea0000002500 */
[----:B------:R-:W4:Y:S08]  /*0060*/  LDC.64 R10, c[0x0][0x218] ;  /* 0x00008600ff0a7b82 */ /* 0x000f300000000a00 */
[----:B------:R-:W5:Y:S08]  /*0070*/  LDC.64 R14, c[0x0][0x220] ;  /* 0x00008800ff0e7b82 */ /* 0x000f700000000a00 */
[----:B------:R-:W5:Y:S01]  /*0080*/  LDC.64 R16, c[0x0][0x230] ;  /* 0x00008c00ff107b82 */ /* 0x000f620000000a00 */
[----:B-1----:R-:W-:-:S07]  /*0090*/  LOP3.LUT R0, R0, 0x7f, RZ, 0xc0, !PT ;  /* 0x0000007f00007812 */ /* 0x002fce00078ec0ff */
[----:B------:R-:W1:Y:S01]  /*00a0*/  LDC.64 R6, c[0x0][0x238] ;  /* 0x00008e00ff067b82 */ /* 0x000e620000000a00 */
[----:B---3--:R-:W-:Y:S02]  /*00b0*/  SHF.R.S32.HI R2, RZ, 0x18, R3 ;  /* 0x00000018ff027819 */ /* 0x008fe40000011403 */
[----:B------:R-:W-:Y:S02]  /*00c0*/  LEA R0, R3, R0, 0x7 ;  /* 0x0000000003007211 */ /* 0x000fe400078e38ff */
[----:B------:R-:W-:Y:S02]  /*00d0*/  SGXT R3, R2, 0x1 ;  /* 0x000000010203781a */ /* 0x000fe40000000200 */
[----:B------:R-:W-:Y:S02]  /*00e0*/  ISETP.GE.AND P0, PT, R0, 0x6400, PT ;  /* 0x000064000000780c */ /* 0x000fe40003f06270 */
[----:B------:R-:W-:-:S04]  /*00f0*/  LEA.HI R3, R3, R0, RZ, 0x6 ;  /* 0x0000000003037211 */ /* 0x000fc800078f30ff */
[----:B------:R-:W-:-:S04]  /*0100*/  LOP3.LUT R3, R3, 0xffffffc0, RZ, 0xc0, !PT ;  /* 0xffffffc003037812 */ /* 0x000fc800078ec0ff */
[----:B------:R-:W-:Y:S02]  /*0110*/  IADD3 R19, R0, -R3, RZ ;  /* 0x8000000300137210 */ /* 0x000fe40007ffe0ff */
[----:B------:R-:W3:Y:S03]  /*0120*/  LDC.64 R2, c[0x0][0x210] ;  /* 0x00008400ff027b82 */ /* 0x000ee60000000a00 */
[----:B--2---:R-:W-:-:S05]  /*0130*/  IMAD.WIDE R12, R19, 0x4, R12 ;  /* 0x00000004130c7825 */ /* 0x004fca00078e020c */
[----:B------:R5:W2:Y:S01]  /*0140*/  @!P0 LDG.E.EL R4, desc[UR4][R12.64] ;  /* 0x000000040c048981 */ /* 0x000aa2000c2e1900 */
[----:B------:R-:W-:Y:S01]  /*0150*/  CS2R R8, SRZ ;  /* 0x0000000000087805 */ /* 0x000fe2000001ff00 */
[----:B----4-:R-:W-:-:S05]  /*0160*/  IMAD.WIDE R10, R19, 0x4, R10 ;  /* 0x00000004130a7825 */ /* 0x010fca00078e020a */
[----:B------:R4:W2:Y:S01]  /*0170*/  @!P0 LDG.E.EL R8, desc[UR4][R10.64] ;  /* 0x000000040a088981 */ /* 0x0008a2000c2e1900 */
[----:B-----5:R-:W-:-:S04]  /*0180*/  IMAD.WIDE R12, R19, 0x4, R14 ;  /* 0x00000004130c7825 */ /* 0x020fc800078e020e */
[----:B---3--:R-:W-:Y:S01]  /*0190*/  IMAD.WIDE R2, R0, 0x4, R2 ;  /* 0x0000000400027825 */ /* 0x008fe200078e0202 */
[----:B------:R-:W3:Y:S04]  /*01a0*/  @!P0 LDG.E.EL R9, desc[UR4][R12.64] ;  /* 0x000000040c098981 */ /* 0x000ee8000c2e1900 */
[----:B------:R-:W5:Y:S01]  /*01b0*/  @!P0 LDG.E R5, desc[UR4][R2.64] ;  /* 0x0000000402058981 */ /* 0x000f62000c1e1900 */
[----:B0-----:R-:W-:-:S04]  /*01c0*/  IMAD.WIDE R14, R19, 0x4, R16 ;  /* 0x00000004130e7825 */ /* 0x001fc800078e0210 */
[----:B-1----:R-:W-:Y:S01]  /*01d0*/  IMAD.WIDE R16, R19, 0x4, R6 ;  /* 0x0000000413107825 */ /* 0x002fe200078e0206 */
[----:B------:R-:W-:Y:S01]  /*01e0*/  CS2R R18, SRZ ;  /* 0x0000000000127805 */ /* 0x000fe2000001ff00 */
[----:B----4-:R-:W-:Y:S01]  /*01f0*/  HFMA2.MMA R11, -RZ, RZ, 1.625, 0 ;  /* 0x3e800000ff0b7435 */ /* 0x010fe200000001ff */
[----:B------:R-:W0:Y:S04]  /*0200*/  LDC.64 R6, c[0x0][0x240] ;  /* 0x00009000ff067b82 */ /* 0x000e280000000a00 */
[----:B------:R-:W4:Y:S04]  /*0210*/  @!P0 LDG.E.EL R18, desc[UR4][R14.64] ;  /* 0x000000040e128981 */ /* 0x000f28000c2e1900 */
[----:B------:R-:W4:Y:S01]  /*0220*/  @!P0 LDG.E.EL R19, desc[UR4][R16.64] ;  /* 0x0000000410138981 */ /* 0x000f22000c2e1900 */
[----:B0-----:R-:W-:-:S04]  /*0230*/  IMAD.WIDE R6, R0, 0x4, R6 ;  /* 0x0000000400067825 */ /* 0x001fc800078e0206 */
[----:B--2---:R-:W-:-:S04]  /*0240*/  FADD R4, R4, 9.9999997473787516356e-06 ;  /* 0x3727c5ac04047421 */ /* 0x004fc80000000000 */
[----:B------:R-:W0:Y:S02]  /*0250*/  MUFU.SQRT R20, R4 ;  /* 0x0000000400147308 */ /* 0x000e240000002000 */
[C---:B0-----:R-:W-:Y:S02]  /*0260*/  FSETP.GT.AND P1, PT, R20.reuse, 8.50705917302346158658e+37, PT ;  /* 0x7e8000001400780b */ /* 0x041fe40003f24000 */
[----:B------:R-:W-:-:S11]  /*0270*/  FSETP.GEU.AND P2, PT, R20, 1.175494350822287508e-38, PT ;  /* 0x008000001400780b */ /* 0x000fd60003f4e000 */
[----:B------:R-:W-:-:S04]  /*0280*/  @P1 FMUL R20, R20, 0.25 ;  /* 0x3e80000014141820 */ /* 0x000fc80000400000 */
[----:B------:R-:W-:-:S06]  /*0290*/  @!P2 FMUL R20, R20, 16777216 ;  /* 0x4b8000001414a820 */ /* 0x000fcc0000400000 */
[----:B------:R-:W0:Y:S01]  /*02a0*/  MUFU.RCP R20, R20 ;  /* 0x0000001400147308 */ /* 0x000e220000001000 */
[----:B------:R-:W-:Y:S01]  /*02b0*/  FSEL R11, R11, 1, P1 ;  /* 0x3f8000000b0b7808 */ /* 0x000fe20000800000 */
[----:B-----5:R-:W-:-:S04]  /*02c0*/  FADD R5, R8, R5 ;  /* 0x0000000508057221 */ /* 0x020fc80000000000 */
[----:B------:R-:W-:Y:S01]  /*02d0*/  @!P2 FMUL R11, R11, 16777216 ;  /* 0x4b8000000b0ba820 */ /* 0x000fe20000400000 */
[----:B---3--:R-:W-:-:S03]  /*02e0*/  FADD R9, R5, -R9 ;  /* 0x8000000905097221 */ /* 0x008fc60000000000 */
[----:B0-----:R-:W-:-:S04]  /*02f0*/  FMUL R4, R20, R11 ;  /* 0x0000000b14047220 */ /* 0x001fc80000400000 */
[----:B------:R-:W-:-:S04]  /*0300*/  FMUL R4, R9, R4 ;  /* 0x0000000409047220 */ /* 0x000fc80000400000 */
[----:B----4-:R-:W-:Y:S01]  /*0310*/  FFMA R4, R4, R18, R19 ;  /* 0x0000001204047223 */ /* 0x010fe20000000013 */
[----:B------:R0:W-:Y:S04]  /*0320*/  @!P0 STG.E desc[UR4][R2.64], R5 ;  /* 0x0000000502008986 */ /* 0x0001e8000c101904 */
[----:B------:R-:W-:-:S04]  /*0330*/  FSETP.GEU.AND P1, PT, R4, RZ, PT ;  /* 0x000000ff0400720b */ /* 0x000fc80003f2e000 */
[----:B------:R-:W-:Y:S01]  /*0340*/  FSEL R9, R4, RZ, P1 ;  /* 0x000000ff04097208 */ /* 0x000fe20000800000 */
[----:B0-----:R-:W-:Y:S08]  /*0350*/  @P0 EXIT ;  /* 0x000000000000094d */ /* 0x001ff00003800000 */
[----:B------:R-:W-:Y:S01]  /*0360*/  STG.E desc[UR4][R6.64], R9 ;  /* 0x0000000906007986 */ /* 0x000fe2000c101904 */
[----:B------:R-:W-:Y:S05]  /*0370*/  EXIT ;  /* 0x000000000000794d */ /* 0x000fea0003800000 */
.L_x_0:
[----:B------:R-:W-:-:S00]  /*0380*/  BRA `(.L_x_0) ;  /* 0xfffffffc00fc7947 */ /* 0x000fc0000383ffff */
[----:B------:R-:W-:-:S00]  /*0390*/  NOP ;  /* 0x0000000000007918 */ /* 0x000fc00000000000 */
        /* <DEDUP_REMOVED lines=14> */
.L_x_1:


//--------------------- .nv.global.init           --------------------------
	.section	.nv.global.init,"aw",@progbits
.nv.global.init:
	.type		_$_str,@object
	.size		_$_str,(_$_str_$_2 - _$_str)
_$_str:
        /*0000*/ 	.byte	0x5f, 0x5f, 0x43, 0x55, 0x44, 0x41, 0x5f, 0x46, 0x54, 0x5a, 0x00
	.type		_$_str_$_2,@object
	.size		_$_str_$_2,(.L_1 - _$_str_$_2)
_$_str_$_2:
        /*000b*/ 	.byte	0x5f, 0x5f, 0x43, 0x55, 0x44, 0x41, 0x5f, 0x50, 0x52, 0x45, 0x43, 0x5f, 0x53, 0x51, 0x52, 0x54
        /*001b*/ 	.byte	0x00
.L_1:


//--------------------- .nv.constant0.triton_poi_fused__native_batch_norm_legit_no_training_convolution_relu_16 --------------------------
	.section	.nv.constant0.triton_poi_fused__native_batch_norm_legit_no_training_convolution_relu_16,"a",@progbits
	.sectionflags	@""
	.align	4
.nv.constant0.triton_poi_fused__native_batch_norm_legit_no_training_convolution_relu_16:
	.zero		588
